//
// Generated by NVIDIA NVVM Compiler
//
// Compiler Build ID: CL-36424714
// Cuda compilation tools, release 13.0, V13.0.88
// Based on NVVM 20.0.0
//

.version 9.0
.target sm_100
.address_size 64

	// .globl	_Z31primingOperationsRectangularBox6float36float4Pfm

.visible .entry _Z31primingOperationsRectangularBox6float36float4Pfm(
	.param .align 4 .b8 _Z31primingOperationsRectangularBox6float36float4Pfm_param_0[12],
	.param .align 16 .b8 _Z31primingOperationsRectangularBox6float36float4Pfm_param_1[16],
	.param .u64 .ptr .align 1 _Z31primingOperationsRectangularBox6float36float4Pfm_param_2,
	.param .u64 _Z31primingOperationsRectangularBox6float36float4Pfm_param_3
)
{


	ret;

}


// ===== COMPILED SASS (sm_100) =====

	.target	sm_100

	.elftype	@"ET_EXEC"


//--------------------- .note.nv.tkinfo           --------------------------
	.section	.note.nv.tkinfo,"",@"SHT_NOTE"
	.sectionflags	@"SHF_NOTE_NV_TKINFO"
	.tkinfo
        /*0018*/ 	.word	0x00000002
        /*0030*/ 	.string	""
        /*0030*/ 	.string	"ptxas"
        /*0030*/ 	.string	"Cuda compilation tools, release 13.0, V13.0.88"
        /*0030*/ 	.string	"Build cuda_13.0.r13.0/compiler.36424714_0"
        /*0030*/ 	.string	"-arch sm_100 -m 64 "



//--------------------- .note.nv.cuinfo           --------------------------
	.section	.note.nv.cuinfo,"",@"SHT_NOTE"
	.sectionflags	@"SHF_NOTE_NV_CUINFO"
        /*0018*/ 	.short	0x0002
        /*001a*/ 	.short	0x0064
        /*001c*/ 	.short	0x0082
	.zero		2


//--------------------- .nv.info                  --------------------------
	.section	.nv.info,"",@"SHT_CUDA_INFO"
	.align	4


	//----- nvinfo : EIATTR_REGCOUNT
	.align		4
        /*0000*/ 	.byte	0x04, 0x2f
        /*0002*/ 	.short	(.L_1 - .L_0)
	.align		4
.L_0:
        /*0004*/ 	.word	index@(_Z31primingOperationsRectangularBox6float36float4Pfm)
        /*0008*/ 	.word	0x00000004


	//----- nvinfo : EIATTR_FRAME_SIZE
	.align		4
.L_1:
        /*000c*/ 	.byte	0x04, 0x11
        /*000e*/ 	.short	(.L_3 - .L_2)
	.align		4
.L_2:
        /*0010*/ 	.word	index@(_Z31primingOperationsRectangularBox6float36float4Pfm)
        /*0014*/ 	.word	0x00000000


	//----- nvinfo : EIATTR_MIN_STACK_SIZE
	.align		4
.L_3:
        /*0018*/ 	.byte	0x04, 0x12
        /*001a*/ 	.short	(.L_5 - .L_4)
	.align		4
.L_4:
        /*001c*/ 	.word	index@(_Z31primingOperationsRectangularBox6float36float4Pfm)
        /*0020*/ 	.word	0x00000000
.L_5:


//--------------------- .nv.compat                --------------------------
	.section	.nv.compat,"",@"SHT_CUDA_COMPAT_INFO"
	.align	4
        /*0000*/ 	.byte	0x02, 0x09, 0x00, 0x00, 0x02, 0x02, 0x01, 0x00, 0x02, 0x05, 0x05, 0x00, 0x03, 0x07, 0x01, 0x01
        /*0010*/ 	.byte	0x02, 0x03, 0x00, 0x00, 0x02, 0x06, 0x01, 0x00, 0x04, 0x0b, 0x08, 0x00, 0x09, 0x00, 0x00, 0x00
        /*0020*/ 	.byte	0x00, 0x00, 0x00, 0x00


//--------------------- .nv.info._Z31primingOperationsRectangularBox6float36float4Pfm --------------------------
	.section	.nv.info._Z31primingOperationsRectangularBox6float36float4Pfm,"",@"SHT_CUDA_INFO"
	.sectionflags	@""
	.align	4


	//----- nvinfo : EIATTR_CUDA_API_VERSION
	.align		4
        /*0000*/ 	.byte	0x04, 0x37
        /*0002*/ 	.short	(.L_7 - .L_6)
.L_6:
        /*0004*/ 	.word	0x00000082


	//----- nvinfo : EIATTR_KPARAM_INFO
	.align		4
.L_7:
        /*0008*/ 	.byte	0x04, 0x17
        /*000a*/ 	.short	(.L_9 - .L_8)
.L_8:
        /*000c*/ 	.word	0x00000000
        /*0010*/ 	.short	0x0003
        /*0012*/ 	.short	0x0028
        /*0014*/ 	.byte	0x00, 0xf0, 0x21, 0x00


	//----- nvinfo : EIATTR_KPARAM_INFO
	.align		4
.L_9:
        /*0018*/ 	.byte	0x04, 0x17
        /*001a*/ 	.short	(.L_11 - .L_10)
.L_10:
        /*001c*/ 	.word	0x00000000
        /*0020*/ 	.short	0x0002
        /*0022*/ 	.short	0x0020
        /*0024*/ 	.byte	0x00, 0xf5, 0x21, 0x00


	//----- nvinfo : EIATTR_KPARAM_INFO
	.align		4
.L_11:
        /*0028*/ 	.byte	0x04, 0x17
        /*002a*/ 	.short	(.L_13 - .L_12)
.L_12:
        /*002c*/ 	.word	0x00000000
        /*0030*/ 	.short	0x0001
        /*0032*/ 	.short	0x0010
        /*0034*/ 	.byte	0x00, 0xf0, 0x41, 0x00


	//----- nvinfo : EIATTR_KPARAM_INFO
	.align		4
.L_13:
        /*0038*/ 	.byte	0x04, 0x17
        /*003a*/ 	.short	(.L_15 - .L_14)
.L_14:
        /*003c*/ 	.word	0x00000000
        /*0040*/ 	.short	0x0000
        /*0042*/ 	.short	0x0000
        /*0044*/ 	.byte	0x00, 0xf0, 0x31, 0x00


	//----- nvinfo : EIATTR_SPARSE_MMA_MASK
	.align		4
.L_15:
        /*0048*/ 	.byte	0x03, 0x50
        /*004a*/ 	.short	0x0000


	//----- nvinfo : EIATTR_MAXREG_COUNT
	.align		4
        /*004c*/ 	.byte	0x03, 0x1b
        /*004e*/ 	.short	0x00ff


	//----- nvinfo : EIATTR_MERCURY_ISA_VERSION
	.align		4
        /*0050*/ 	.byte	0x03, 0x5f
        /*0052*/ 	.short	0x0101


	//----- nvinfo : EIATTR_VRC_CTA_INIT_COUNT
	.align		4
        /*0054*/ 	.byte	0x02, 0x4a
	.zero		1
	.zero		1


	//----- nvinfo : EIATTR_EXIT_INSTR_OFFSETS
	.align		4
        /*0058*/ 	.byte	0x04, 0x1c
        /*005a*/ 	.short	(.L_17 - .L_16)


	//   ....[0]....
.L_16:
        /*005c*/ 	.word	0x00000010


	//----- nvinfo : EIATTR_CBANK_PARAM_SIZE
	.align		4
.L_17:
        /*0060*/ 	.byte	0x03, 0x19
        /*0062*/ 	.short	0x0030


	//----- nvinfo : EIATTR_PARAM_CBANK
	.align		4
        /*0064*/ 	.byte	0x04, 0x0a
        /*0066*/ 	.short	(.L_19 - .L_18)
	.align		4
.L_18:
        /*0068*/ 	.word	index@(.nv.constant0._Z31primingOperationsRectangularBox6float36float4Pfm)
        /*006c*/ 	.short	0x0380
        /*006e*/ 	.short	0x0030


	//----- nvinfo : EIATTR_SW_WAR
	.align		4
.L_19:
        /*0070*/ 	.byte	0x04, 0x36
        /*0072*/ 	.short	(.L_21 - .L_20)
.L_20:
        /*0074*/ 	.word	0x00000008
.L_21:


//--------------------- .nv.callgraph             --------------------------
	.section	.nv.callgraph,"",@"SHT_CUDA_CALLGRAPH"
	.align	4
	.sectionentsize	8
	.align		4
        /*0000*/ 	.word	0x00000000
	.align		4
        /*0004*/ 	.word	0xffffffff
	.align		4
        /*0008*/ 	.word	0x00000000
	.align		4
        /*000c*/ 	.word	0xfffffffe
	.align		4
        /*0010*/ 	.word	0x00000000
	.align		4
        /*0014*/ 	.word	0xfffffffd
	.align		4
        /*0018*/ 	.word	0x00000000
	.align		4
        /*001c*/ 	.word	0xfffffffc


//--------------------- .text._Z31primingOperationsRectangularBox6float36float4Pfm --------------------------
	.section	.text._Z31primingOperationsRectangularBox6float36float4Pfm,"ax",@progbits
	.align	128
        .global         _Z31primingOperationsRectangularBox6float36float4Pfm
        .type           _Z31primingOperationsRectangularBox6float36float4Pfm,@function
        .size           _Z31primingOperationsRectangularBox6float36float4Pfm,(.L_x_1 - _Z31primingOperationsRectangularBox6float36float4Pfm)
        .other          _Z31primingOperationsRectangularBox6float36float4Pfm,@"STO_CUDA_ENTRY STV_DEFAULT"
_Z31primingOperationsRectangularBox6float36float4Pfm:
.text._Z31primingOperationsRectangularBox6float36float4Pfm:
[----:B------:R-:W-:Y:S01]  /*0000*/  LDC R1, c[0x0][0x37c] ;  /* 0x0000df00ff017b82 */ /* 0x000fe20000000800 */
[----:B------:R-:W-:Y:S05]  /*0010*/  EXIT ;  /* 0x000000000000794d */ /* 0x000fea0003800000 */
.L_x_0:
[----:B------:R-:W-:-:S00]  /*0020*/  BRA `(.L_x_0) ;  /* 0xfffffffc00fc7947 */ /* 0x000fc0000383ffff */
[----:B------:R-:W-:-:S00]  /*0030*/  NOP ;  /* 0x0000000000007918 */ /* 0x000fc00000000000 */
        /* <DEDUP_REMOVED lines=12> */
.L_x_1:


//--------------------- .nv.shared.reserved.0     --------------------------
	.section	.nv.shared.reserved.0,"aw",@nobits
	.weak		__nv_reservedSMEM_offset_0_alias
	.size		__nv_reservedSMEM_offset_0_alias, 0, 64
	.other		__nv_reservedSMEM_offset_0_alias,@"STO_CUDA_RESERVED_SHARED STV_DEFAULT"
__nv_reservedSMEM_offset_0_alias:
	.zero		0
	.zero		64


//--------------------- .nv.constant0._Z31primingOperationsRectangularBox6float36float4Pfm --------------------------
	.section	.nv.constant0._Z31primingOperationsRectangularBox6float36float4Pfm,"a",@progbits
	.sectionflags	@""
	.align	4
.nv.constant0._Z31primingOperationsRectangularBox6float36float4Pfm:
	.zero		944


//--------------------- SYMBOLS --------------------------

	.type		.nv.reservedSmem.offset0,@object
	.size		.nv.reservedSmem.offset0,0x4
